	.headerflags	@"EF_CUDA_TEXMODE_UNIFIED EF_CUDA_64BIT_ADDRESS EF_CUDA_ACCELERATORS EF_CUDA_SM90 EF_CUDA_VIRTUAL_SM(EF_CUDA_SM90)"
	.elftype	@"ET_EXEC"


//--------------------- .nv.info                  --------------------------
	.section	.nv.info,"",@"SHT_CUDA_INFO"
	.align	4


	//----- nvinfo : EIATTR_REGCOUNT
	.align		4
        /*0000*/ 	.byte	0x04, 0x2f
        /*0002*/ 	.short	(.L_3 - .L_2)
	.align		4
.L_2:
        /*0004*/ 	.word	index@(triton_poi_fused__native_batch_norm_legit_no_training_relu_19)
        /*0008*/ 	.word	0x00000020


	//----- nvinfo : EIATTR_MIN_STACK_SIZE
	.align		4
.L_3:
        /*000c*/ 	.byte	0x04, 0x12
        /*000e*/ 	.short	(.L_5 - .L_4)
	.align		4
.L_4:
        /*0010*/ 	.word	index@(triton_poi_fused__native_batch_norm_legit_no_training_relu_19)
        /*0014*/ 	.word	0x00000000


	//----- nvinfo : EIATTR_FRAME_SIZE
	.align		4
.L_5:
        /*0018*/ 	.byte	0x04, 0x11
        /*001a*/ 	.short	(.L_7 - .L_6)
	.align		4
.L_6:
        /*001c*/ 	.word	index@(triton_poi_fused__native_batch_norm_legit_no_training_relu_19)
        /*0020*/ 	.word	0x00000000


	//----- nvinfo : EIATTR_MIN_STACK_SIZE
	.align		4
.L_7:
        /*0024*/ 	.byte	0x04, 0x12
        /*0026*/ 	.short	(.L_9 - .L_8)
	.align		4
.L_8:
        /*0028*/ 	.word	index@(triton_poi_fused__native_batch_norm_legit_no_training_relu_19)
        /*002c*/ 	.word	0x00000000
.L_9:


//--------------------- .nv.info.triton_poi_fused__native_batch_norm_legit_no_training_relu_19 --------------------------
	.section	.nv.info.triton_poi_fused__native_batch_norm_legit_no_training_relu_19,"",@"SHT_CUDA_INFO"
	.sectionflags	@""
	.align	4


	//----- nvinfo : EIATTR_CUDA_API_VERSION
	.align		4
        /*0000*/ 	.byte	0x04, 0x37
        /*0002*/ 	.short	(.L_11 - .L_10)
.L_10:
        /*0004*/ 	.word	0x0000007c


	//----- nvinfo : EIATTR_KPARAM_INFO
	.align		4
.L_11:
        /*0008*/ 	.byte	0x04, 0x17
        /*000a*/ 	.short	(.L_13 - .L_12)
.L_12:
        /*000c*/ 	.word	0x00000000
        /*0010*/ 	.short	0x0007
        /*0012*/ 	.short	0x0034
        /*0014*/ 	.byte	0x00, 0xf0, 0x11, 0x00


	//----- nvinfo : EIATTR_KPARAM_INFO
	.align		4
.L_13:
        /*0018*/ 	.byte	0x04, 0x17
        /*001a*/ 	.short	(.L_15 - .L_14)
.L_14:
        /*001c*/ 	.word	0x00000000
        /*0020*/ 	.short	0x0006
        /*0022*/ 	.short	0x0030
        /*0024*/ 	.byte	0x00, 0xf0, 0x11, 0x00


	//----- nvinfo : EIATTR_KPARAM_INFO
	.align		4
.L_15:
        /*0028*/ 	.byte	0x04, 0x17
        /*002a*/ 	.short	(.L_17 - .L_16)
.L_16:
        /*002c*/ 	.word	0x00000000
        /*0030*/ 	.short	0x0005
        /*0032*/ 	.short	0x0028
        /*0034*/ 	.byte	0x00, 0xf4, 0x21, 0x00


	//----- nvinfo : EIATTR_KPARAM_INFO
	.align		4
.L_17:
        /*0038*/ 	.byte	0x04, 0x17
        /*003a*/ 	.short	(.L_19 - .L_18)
.L_18:
        /*003c*/ 	.word	0x00000000
        /*0040*/ 	.short	0x0004
        /*0042*/ 	.short	0x0020
        /*0044*/ 	.byte	0x00, 0xf4, 0x21, 0x00


	//----- nvinfo : EIATTR_KPARAM_INFO
	.align		4
.L_19:
        /*0048*/ 	.byte	0x04, 0x17
        /*004a*/ 	.short	(.L_21 - .L_20)
.L_20:
        /*004c*/ 	.word	0x00000000
        /*0050*/ 	.short	0x0003
        /*0052*/ 	.short	0x0018
        /*0054*/ 	.byte	0x00, 0xf4, 0x21, 0x00


	//----- nvinfo : EIATTR_KPARAM_INFO
	.align		4
.L_21:
        /*0058*/ 	.byte	0x04, 0x17
        /*005a*/ 	.short	(.L_23 - .L_22)
.L_22:
        /*005c*/ 	.word	0x00000000
        /*0060*/ 	.short	0x0002
        /*0062*/ 	.short	0x0010
        /*0064*/ 	.byte	0x00, 0xf4, 0x21, 0x00


	//----- nvinfo : EIATTR_KPARAM_INFO
	.align		4
.L_23:
        /*0068*/ 	.byte	0x04, 0x17
        /*006a*/ 	.short	(.L_25 - .L_24)
.L_24:
        /*006c*/ 	.word	0x00000000
        /*0070*/ 	.short	0x0001
        /*0072*/ 	.short	0x0008
        /*0074*/ 	.byte	0x00, 0xf4, 0x21, 0x00


	//----- nvinfo : EIATTR_KPARAM_INFO
	.align		4
.L_25:
        /*0078*/ 	.byte	0x04, 0x17
        /*007a*/ 	.short	(.L_27 - .L_26)
.L_26:
        /*007c*/ 	.word	0x00000000
        /*0080*/ 	.short	0x0000
        /*0082*/ 	.short	0x0000
        /*0084*/ 	.byte	0x00, 0xf4, 0x21, 0x00


	//----- nvinfo : EIATTR_SPARSE_MMA_MASK
	.align		4
.L_27:
        /*0088*/ 	.byte	0x03, 0x50
        /*008a*/ 	.short	0x0000


	//----- nvinfo : EIATTR_MAXREG_COUNT
	.align		4
        /*008c*/ 	.byte	0x03, 0x1b
        /*008e*/ 	.short	0x00ff


	//----- nvinfo : EIATTR_EXIT_INSTR_OFFSETS
	.align		4
        /*0090*/ 	.byte	0x04, 0x1c
        /*0092*/ 	.short	(.L_29 - .L_28)


	//   ....[0]....
.L_28:
        /*0094*/ 	.word	0x00000af0


	//   ....[1]....
        /*0098*/ 	.word	0x00000b80


	//----- nvinfo : EIATTR_REQNTID
	.align		4
.L_29:
        /*009c*/ 	.byte	0x04, 0x10
        /*009e*/ 	.short	(.L_31 - .L_30)
.L_30:
        /*00a0*/ 	.word	0x00000080
        /*00a4*/ 	.word	0x00000001
        /*00a8*/ 	.word	0x00000001


	//----- nvinfo : EIATTR_CBANK_PARAM_SIZE
	.align		4
.L_31:
        /*00ac*/ 	.byte	0x03, 0x19
        /*00ae*/ 	.short	0x0038


	//----- nvinfo : EIATTR_PARAM_CBANK
	.align		4
        /*00b0*/ 	.byte	0x04, 0x0a
        /*00b2*/ 	.short	(.L_33 - .L_32)
	.align		4
.L_32:
        /*00b4*/ 	.word	index@(.nv.constant0.triton_poi_fused__native_batch_norm_legit_no_training_relu_19)
        /*00b8*/ 	.short	0x0210
        /*00ba*/ 	.short	0x0038


	//----- nvinfo : EIATTR_SW_WAR
	.align		4
.L_33:
        /*00bc*/ 	.byte	0x04, 0x36
        /*00be*/ 	.short	(.L_35 - .L_34)
.L_34:
        /*00c0*/ 	.word	0x00000008
.L_35:


//--------------------- .nv.callgraph             --------------------------
	.section	.nv.callgraph,"",@"SHT_CUDA_CALLGRAPH"
	.align	4
	.sectionentsize	8
	.align		4
        /*0000*/ 	.word	0x00000000
	.align		4
        /*0004*/ 	.word	0xffffffff
	.align		4
        /*0008*/ 	.word	0x00000000
	.align		4
        /*000c*/ 	.word	0xfffffffe
	.align		4
        /*0010*/ 	.word	0x00000000
	.align		4
        /*0014*/ 	.word	0xfffffffd
	.align		4
        /*0018*/ 	.word	0x00000000
	.align		4
        /*001c*/ 	.word	0xfffffffc


//--------------------- .nv.constant4             --------------------------
	.section	.nv.constant4,"a",@progbits
	.align	8
	.align		8
.nv.constant4:
        /*0000*/ 	.dword	_$_str
	.align		8
        /*0008*/ 	.dword	_$_str_$_2


//--------------------- .text.triton_poi_fused__native_batch_norm_legit_no_training_relu_19 --------------------------
	.section	.text.triton_poi_fused__native_batch_norm_legit_no_training_relu_19,"ax",@progbits
	.sectionflags	@"SHF_BARRIERS=1"
	.align	128
        .global         triton_poi_fused__native_batch_norm_legit_no_training_relu_19
        .type           triton_poi_fused__native_batch_norm_legit_no_training_relu_19,@function
        .size           triton_poi_fused__native_batch_norm_legit_no_training_relu_19,(.L_x_1 - triton_poi_fused__native_batch_norm_legit_no_training_relu_19)
        .other          triton_poi_fused__native_batch_norm_legit_no_training_relu_19,@"STO_CUDA_ENTRY STV_DEFAULT"
triton_poi_fused__native_batch_norm_legit_no_training_relu_19:
.text.triton_poi_fused__native_batch_norm_legit_no_training_relu_19:
[----:B------:R-:W0:Y:S01]  /*0000*/  LDC R1, c[0x0][0x28] ;  /* 0x00000a00ff017b82 */ /* 0x000e220000000800 */
[----:B------:R-:W1:Y:S07]  /*0010*/  S2R R2, SR_CTAID.Y ;  /* 0x0000000000027919 */ /* 0x000e6e0000002600 */
[----:B------:R-:W2:Y:S01]  /*0020*/  LDC.64 R26, c[0x0][0x210] ;  /* 0x00008400ff1a7b82 */ /* 0x000ea20000000a00 */
[----:B------:R-:W-:Y:S02]  /*0030*/  CS2R R8, SRZ ;  /* 0x0000000000087805 */ /* 0x000fe4000001ff00 */
[----:B------:R-:W-:Y:S01]  /*0040*/  CS2R R10, SRZ ;  /* 0x00000000000a7805 */ /* 0x000fe2000001ff00 */
[----:B------:R-:W3:Y:S01]  /*0050*/  S2R R3, SR_TID.X ;  /* 0x0000000000037919 */ /* 0x000ee20000002100 */
[----:B------:R-:W-:Y:S01]  /*0060*/  ULDC.64 UR6, c[0x0][0x208] ;  /* 0x0000820000067ab9 */ /* 0x000fe20000000a00 */
[----:B------:R-:W4:Y:S02]  /*0070*/  S2R R5, SR_CTAID.X ;  /* 0x0000000000057919 */ /* 0x000f240000002500 */
[----:B------:R-:W5:Y:S08]  /*0080*/  LDC.64 R16, c[0x0][0x220] ;  /* 0x00008800ff107b82 */ /* 0x000f700000000a00 */
[----:B------:R-:W2:Y:S08]  /*0090*/  LDC.64 R12, c[0x0][0x218] ;  /* 0x00008600ff0c7b82 */ /* 0x000eb00000000a00 */
[----:B------:R-:W2:Y:S01]  /*00a0*/  LDC.64 R20, c[0x0][0x228] ;  /* 0x00008a00ff147b82 */ /* 0x000ea20000000a00 */
[----:B-1----:R-:W-:Y:S01]  /*00b0*/  IMAD.SHL.U32 R0, R2, 0x20, RZ ;  /* 0x0000002002007824 */ /* 0x002fe200078e00ff */
[----:B------:R-:W-:-:S06]  /*00c0*/  SHF.R.S32.HI R2, RZ, 0x1a, R2 ;  /* 0x0000001aff027819 */ /* 0x000fcc0000011402 */
[----:B------:R-:W1:Y:S01]  /*00d0*/  LDC.64 R24, c[0x0][0x230] ;  /* 0x00008c00ff187b82 */ /* 0x000e620000000a00 */
[----:B---3--:R-:W-:Y:S01]  /*00e0*/  IMAD.SHL.U32 R29, R3, 0x4, RZ ;  /* 0x00000004031d7824 */ /* 0x008fe200078e00ff */
[----:B------:R-:W-:Y:S02]  /*00f0*/  SGXT R2, R2, 0x1 ;  /* 0x000000010202781a */ /* 0x000fe40000000200 */
[----:B------:R-:W-:Y:S02]  /*0100*/  SHF.R.U32.HI R3, RZ, 0x3, R3 ;  /* 0x00000003ff037819 */ /* 0x000fe40000011603 */
[----:B------:R-:W-:Y:S02]  /*0110*/  LOP3.LUT R23, R0, 0x1c, R29, 0xf8, !PT ;  /* 0x0000001c00177812 */ /* 0x000fe400078ef81d */
[----:B------:R-:W-:Y:S02]  /*0120*/  SGXT.U32 R3, R3, 0x4 ;  /* 0x000000040303781a */ /* 0x000fe40000000000 */
[----:B------:R-:W-:-:S04]  /*0130*/  LEA.HI R2, R2, R23, RZ, 0x8 ;  /* 0x0000001702027211 */ /* 0x000fc800078f40ff */
[----:B------:R-:W-:-:S05]  /*0140*/  LOP3.LUT R4, R2, 0xffffff00, RZ, 0xc0, !PT ;  /* 0xffffff0002047812 */ /* 0x000fca00078ec0ff */
[----:B------:R-:W-:Y:S01]  /*0150*/  IMAD.IADD R23, R23, 0x1, -R4 ;  /* 0x0000000117177824 */ /* 0x000fe200078e0a04 */
[----:B------:R-:W-:Y:S01]  /*0160*/  SHF.L.U32 R4, R2, 0x8, RZ ;  /* 0x0000000802047819 */ /* 0x000fe200000006ff */
[----:B----4-:R-:W-:Y:S02]  /*0170*/  IMAD.SHL.U32 R2, R5, 0x20, RZ ;  /* 0x0000002005027824 */ /* 0x010fe400078e00ff */
[C---:B-----5:R-:W-:Y:S01]  /*0180*/  IMAD.WIDE R16, R23.reuse, 0x4, R16 ;  /* 0x0000000417107825 */ /* 0x060fe200078e0210 */
[----:B------:R-:W-:Y:S02]  /*0190*/  LOP3.LUT R6, R4, 0xffff0000, RZ, 0xc0, !PT ;  /* 0xffff000004067812 */ /* 0x000fe400078ec0ff */
[----:B------:R-:W-:Y:S01]  /*01a0*/  LOP3.LUT R4, R2, R3, RZ, 0xfc, !PT ;  /* 0x0000000302047212 */ /* 0x000fe200078efcff */
[C---:B0-2---:R-:W-:Y:S01]  /*01b0*/  IMAD.WIDE R12, R23.reuse, 0x4, R12 ;  /* 0x00000004170c7825 */ /* 0x045fe200078e020c */
[----:B------:R-:W-:Y:S01]  /*01c0*/  LOP3.LUT R5, R2, 0x10, R3, 0xfe, !PT ;  /* 0x0000001002057812 */ /* 0x000fe200078efe03 */
[----:B------:R-:W2:Y:S01]  /*01d0*/  LDG.E.EL.128 R16, desc[UR6][R16.64] ;  /* 0x0000000610107981 */ /* 0x000ea2000c2e1d00 */
[----:B------:R-:W-:Y:S01]  /*01e0*/  ISETP.GE.AND P0, PT, R4, 0x100, PT ;  /* 0x000001000400780c */ /* 0x000fe20003f06270 */
[----:B------:R-:W-:Y:S01]  /*01f0*/  IMAD.IADD R6, R23, 0x1, R6 ;  /* 0x0000000117067824 */ /* 0x000fe200078e0206 */
[----:B------:R-:W-:-:S03]  /*0200*/  ISETP.GE.AND P1, PT, R5, 0x100, PT ;  /* 0x000001000500780c */ /* 0x000fc60003f26270 */
[----:B------:R-:W-:Y:S01]  /*0210*/  IMAD R7, R5, 0x100, R6 ;  /* 0x0000010005077824 */ /* 0x000fe200078e0206 */
[----:B------:R-:W-:Y:S02]  /*0220*/  LEA R15, R4, R6, 0x8 ;  /* 0x00000006040f7211 */ /* 0x000fe400078e40ff */
[----:B------:R-:W-:-:S03]  /*0230*/  CS2R R4, SRZ ;  /* 0x0000000000047805 */ /* 0x000fc6000001ff00 */
[----:B------:R-:W-:-:S04]  /*0240*/  IMAD.WIDE R14, R15, 0x4, R26 ;  /* 0x000000040f0e7825 */ /* 0x000fc800078e021a */
[----:B------:R-:W-:Y:S01]  /*0250*/  IMAD.WIDE R26, R7, 0x4, R26 ;  /* 0x00000004071a7825 */ /* 0x000fe200078e021a */
[----:B------:R-:W-:-:S04]  /*0260*/  CS2R R6, SRZ ;  /* 0x0000000000067805 */ /* 0x000fc8000001ff00 */
[----:B------:R-:W3:Y:S04]  /*0270*/  @!P1 LDG.E.EL.128 R8, desc[UR6][R26.64] ;  /* 0x000000061a089981 */ /* 0x000ee8000c2e1d00 */
[----:B------:R-:W4:Y:S04]  /*0280*/  @!P0 LDG.E.EL.128 R4, desc[UR6][R14.64] ;  /* 0x000000060e048981 */ /* 0x000f28000c2e1d00 */
[----:B------:R-:W4:Y:S01]  /*0290*/  LDG.E.EL.128 R12, desc[UR6][R12.64] ;  /* 0x000000060c0c7981 */ /* 0x000f22000c2e1d00 */
[----:B------:R-:W-:-:S04]  /*02a0*/  IMAD.WIDE R20, R23, 0x4, R20 ;  /* 0x0000000417147825 */ /* 0x000fc800078e0214 */
[----:B-1----:R-:W-:Y:S02]  /*02b0*/  IMAD.WIDE R24, R23, 0x4, R24 ;  /* 0x0000000417187825 */ /* 0x002fe400078e0218 */
[----:B------:R-:W5:Y:S04]  /*02c0*/  LDG.E.EL.128 R20, desc[UR6][R20.64] ;  /* 0x0000000614147981 */ /* 0x000f68000c2e1d00 */
[----:B------:R-:W5:Y:S01]  /*02d0*/  LDG.E.EL.128 R24, desc[UR6][R24.64] ;  /* 0x0000000618187981 */ /* 0x000f62000c2e1d00 */
[----:B------:R-:W0:Y:S01]  /*02e0*/  S2UR UR5, SR_CgaCtaId ;  /* 0x00000000000579c3 */ /* 0x000e220000008800 */
[----:B------:R-:W-:Y:S02]  /*02f0*/  UMOV UR4, 0x400 ;  /* 0x0000040000047882 */ /* 0x000fe40000000000 */
[----:B0-----:R-:W-:Y:S01]  /*0300*/  UPRMT UR4, UR5, 0x654, UR4 ;  /* 0x0000065405047896 */ /* 0x001fe20008000004 */
[----:B------:R-:W-:Y:S01]  /*0310*/  LOP3.LUT R2, R2, 0x1c, R29, 0xf8, !PT ;  /* 0x0000001c02027812 */ /* 0x000fe200078ef81d */
[----:B--2---:R-:W-:Y:S01]  /*0320*/  FADD R17, R17, 9.9999997473787516356e-06 ;  /* 0x3727c5ac11117421 */ /* 0x004fe20000000000 */
[----:B------:R-:W-:Y:S01]  /*0330*/  FADD R18, R18, 9.9999997473787516356e-06 ;  /* 0x3727c5ac12127421 */ /* 0x000fe20000000000 */
[----:B------:R-:W-:-:S06]  /*0340*/  FADD R16, R16, 9.9999997473787516356e-06 ;  /* 0x3727c5ac10107421 */ /* 0x000fcc0000000000 */
[----:B------:R-:W-:Y:S01]  /*0350*/  MUFU.SQRT R16, R16 ;  /* 0x0000001000107308 */ /* 0x000fe20000002000 */
[C---:B----4-:R-:W-:Y:S01]  /*0360*/  FADD R4, -R12.reuse, R4 ;  /* 0x000000040c047221 */ /* 0x050fe20000000100 */
[----:B---3--:R-:W-:Y:S01]  /*0370*/  FADD R8, -R12, R8 ;  /* 0x000000080c087221 */ /* 0x008fe20000000100 */
[C---:B------:R-:W-:Y:S01]  /*0380*/  FADD R5, -R13.reuse, R5 ;  /* 0x000000050d057221 */ /* 0x040fe20000000100 */
[----:B------:R-:W-:-:S04]  /*0390*/  FADD R9, -R13, R9 ;  /* 0x000000090d097221 */ /* 0x000fc80000000100 */
[----:B------:R-:W0:Y:S08]  /*03a0*/  MUFU.SQRT R12, R17 ;  /* 0x00000011000c7308 */ /* 0x000e300000002000 */
[----:B------:R-:W1:Y:S01]  /*03b0*/  MUFU.SQRT R13, R18 ;  /* 0x00000012000d7308 */ /* 0x000e620000002000 */
[C---:B0-----:R-:W-:Y:S02]  /*03c0*/  FSETP.GT.AND P4, PT, R12.reuse, 8.50705917302346158658e+37, PT ;  /* 0x7e8000000c00780b */ /* 0x041fe40003f84000 */
[----:B------:R-:W-:-:S02]  /*03d0*/  FSETP.GEU.AND P3, PT, R12, 1.175494350822287508e-38, PT ;  /* 0x008000000c00780b */ /* 0x000fc40003f6e000 */
[C---:B-1----:R-:W-:Y:S02]  /*03e0*/  FSETP.GT.AND P2, PT, R13.reuse, 8.50705917302346158658e+37, PT ;  /* 0x7e8000000d00780b */ /* 0x042fe40003f44000 */
[----:B------:R-:W-:Y:S01]  /*03f0*/  FSETP.GEU.AND P1, PT, R13, 1.175494350822287508e-38, PT ;  /* 0x008000000d00780b */ /* 0x000fe20003f2e000 */
[C---:B------:R-:W-:Y:S01]  /*0400*/  FADD R6, -R14.reuse, R6 ;  /* 0x000000060e067221 */ /* 0x040fe20000000100 */
[----:B------:R-:W-:Y:S01]  /*0410*/  FADD R10, -R14, R10 ;  /* 0x0000000a0e0a7221 */ /* 0x000fe20000000100 */
[----:B------:R-:W-:Y:S01]  /*0420*/  IMAD.MOV.U32 R14, RZ, RZ, 0x3e800000 ;  /* 0x3e800000ff0e7424 */ /* 0x000fe200078e00ff */
[----:B------:R-:W-:-:S03]  /*0430*/  FSETP.GT.AND P0, PT, R16, 8.50705917302346158658e+37, PT ;  /* 0x7e8000001000780b */ /* 0x000fc60003f04000 */
[----:B------:R-:W-:Y:S01]  /*0440*/  @P4 FMUL R12, R12, 0.25 ;  /* 0x3e8000000c0c4820 */ /* 0x000fe20000400000 */
[----:B------:R-:W-:Y:S02]  /*0450*/  FSEL R17, R14, 1, P4 ;  /* 0x3f8000000e117808 */ /* 0x000fe40002000000 */
[----:B------:R-:W-:Y:S01]  /*0460*/  FSETP.GEU.AND P4, PT, R16, 1.175494350822287508e-38, PT ;  /* 0x008000001000780b */ /* 0x000fe20003f8e000 */
[----:B------:R-:W-:Y:S01]  /*0470*/  @P2 FMUL R13, R13, 0.25 ;  /* 0x3e8000000d0d2820 */ /* 0x000fe20000400000 */
[----:B------:R-:W-:-:S03]  /*0480*/  @!P3 FMUL R12, R12, 16777216 ;  /* 0x4b8000000c0cb820 */ /* 0x000fc60000400000 */
[----:B------:R-:W-:Y:S01]  /*0490*/  @!P1 FMUL R13, R13, 16777216 ;  /* 0x4b8000000d0d9820 */ /* 0x000fe20000400000 */
[C---:B------:R-:W-:Y:S01]  /*04a0*/  FADD R7, -R15.reuse, R7 ;  /* 0x000000070f077221 */ /* 0x040fe20000000100 */
[----:B------:R-:W-:Y:S01]  /*04b0*/  FADD R11, -R15, R11 ;  /* 0x0000000b0f0b7221 */ /* 0x000fe20000000100 */
[----:B------:R0:W1:Y:S01]  /*04c0*/  MUFU.RCP R18, R12 ;  /* 0x0000000c00127308 */ /* 0x0000620000001000 */
[----:B------:R-:W-:-:S07]  /*04d0*/  @P0 FMUL R16, R16, 0.25 ;  /* 0x3e80000010100820 */ /* 0x000fce0000400000 */
[----:B------:R-:W2:Y:S01]  /*04e0*/  MUFU.RCP R15, R13 ;  /* 0x0000000d000f7308 */ /* 0x000ea20000001000 */
[----:B------:R-:W-:Y:S01]  /*04f0*/  @!P4 FMUL R16, R16, 16777216 ;  /* 0x4b8000001010c820 */ /* 0x000fe20000400000 */
[----:B0-----:R-:W-:Y:S01]  /*0500*/  FSEL R12, R14, 1, P2 ;  /* 0x3f8000000e0c7808 */ /* 0x001fe20001000000 */
[----:B------:R-:W-:Y:S01]  /*0510*/  @!P3 FMUL R17, R17, 16777216 ;  /* 0x4b8000001111b820 */ /* 0x000fe20000400000 */
[----:B------:R-:W-:-:S03]  /*0520*/  FADD R19, R19, 9.9999997473787516356e-06 ;  /* 0x3727c5ac13137421 */ /* 0x000fc60000000000 */
[----:B------:R-:W-:Y:S01]  /*0530*/  @!P1 FMUL R12, R12, 16777216 ;  /* 0x4b8000000c0c9820 */ /* 0x000fe20000400000 */
[----:B------:R-:W0:Y:S01]  /*0540*/  MUFU.RCP R16, R16 ;  /* 0x0000001000107308 */ /* 0x000e220000001000 */
[----:B-1----:R-:W-:Y:S02]  /*0550*/  FMUL R18, R18, R17 ;  /* 0x0000001112127220 */ /* 0x002fe40000400000 */
[----:B--2---:R-:W-:-:S05]  /*0560*/  FMUL R15, R15, R12 ;  /* 0x0000000c0f0f7220 */ /* 0x004fca0000400000 */
[----:B------:R-:W1:Y:S01]  /*0570*/  MUFU.SQRT R17, R19 ;  /* 0x0000001300117308 */ /* 0x000e620000002000 */
[----:B------:R-:W-:-:S05]  /*0580*/  FSEL R12, R14, 1, P0 ;  /* 0x3f8000000e0c7808 */ /* 0x000fca0000000000 */
[----:B------:R-:W-:-:S04]  /*0590*/  @!P4 FMUL R12, R12, 16777216 ;  /* 0x4b8000000c0cc820 */ /* 0x000fc80000400000 */
[----:B0-----:R-:W-:Y:S02]  /*05a0*/  FMUL R13, R16, R12 ;  /* 0x0000000c100d7220 */ /* 0x001fe40000400000 */
[----:B------:R-:W0:Y:S01]  /*05b0*/  S2R R12, SR_TID.X ;  /* 0x00000000000c7919 */ /* 0x000e220000002100 */
[C---:B-1----:R-:W-:Y:S02]  /*05c0*/  FSETP.GT.AND P0, PT, R17.reuse, 8.50705917302346158658e+37, PT ;  /* 0x7e8000001100780b */ /* 0x042fe40003f04000 */
[----:B------:R-:W-:-:S11]  /*05d0*/  FSETP.GEU.AND P1, PT, R17, 1.175494350822287508e-38, PT ;  /* 0x008000001100780b */ /* 0x000fd60003f2e000 */
[----:B------:R-:W-:-:S04]  /*05e0*/  @P0 FMUL R17, R17, 0.25 ;  /* 0x3e80000011110820 */ /* 0x000fc80000400000 */
[----:B------:R-:W-:Y:S01]  /*05f0*/  @!P1 FMUL R17, R17, 16777216 ;  /* 0x4b80000011119820 */ /* 0x000fe20000400000 */
[----:B------:R-:W-:-:S05]  /*0600*/  FMUL R16, R18, R9 ;  /* 0x0000000912107220 */ /* 0x000fca0000400000 */
[----:B------:R-:W1:Y:S01]  /*0610*/  MUFU.RCP R17, R17 ;  /* 0x0000001100117308 */ /* 0x000e620000001000 */
[----:B------:R-:W-:Y:S01]  /*0620*/  FMUL R18, R18, R5 ;  /* 0x0000000512127220 */ /* 0x000fe20000400000 */
[----:B------:R-:W-:Y:S01]  /*0630*/  FSEL R14, R14, 1, P0 ;  /* 0x3f8000000e0e7808 */ /* 0x000fe20000000000 */
[C---:B------:R-:W-:Y:S01]  /*0640*/  FMUL R5, R13.reuse, R8 ;  /* 0x000000080d057220 */ /* 0x040fe20000400000 */
[----:B------:R-:W-:Y:S01]  /*0650*/  FMUL R13, R13, R4 ;  /* 0x000000040d0d7220 */ /* 0x000fe20000400000 */
[----:B0-----:R-:W-:Y:S02]  /*0660*/  SHF.L.U32 R9, R12, 0x7, RZ ;  /* 0x000000070c097819 */ /* 0x001fe400000006ff */
[----:B------:R-:W-:Y:S01]  /*0670*/  @!P1 FMUL R14, R14, 16777216 ;  /* 0x4b8000000e0e9820 */ /* 0x000fe20000400000 */
[C-C-:B-----5:R-:W-:Y:S01]  /*0680*/  FFMA R4, R20.reuse, R13, R24.reuse ;  /* 0x0000000d14047223 */ /* 0x160fe20000000018 */
[----:B------:R-:W-:Y:S01]  /*0690*/  LOP3.LUT R8, R9, 0x380, RZ, 0xc0, !PT ;  /* 0x0000038009087812 */ /* 0x000fe200078ec0ff */
[----:B------:R-:W-:-:S03]  /*06a0*/  FFMA R20, R20, R5, R24 ;  /* 0x0000000514147223 */ /* 0x000fc60000000018 */
[C---:B------:R-:W-:Y:S01]  /*06b0*/  LOP3.LUT R5, R8.reuse, 0x20, RZ, 0xfc, !PT ;  /* 0x0000002008057812 */ /* 0x040fe200078efcff */
[----:B-1----:R-:W-:Y:S01]  /*06c0*/  FMUL R14, R17, R14 ;  /* 0x0000000e110e7220 */ /* 0x002fe20000400000 */
[C---:B------:R-:W-:Y:S02]  /*06d0*/  LOP3.LUT R9, R8.reuse, 0x40, RZ, 0xfc, !PT ;  /* 0x0000004008097812 */ /* 0x040fe400078efcff */
[C---:B------:R-:W-:Y:S02]  /*06e0*/  LOP3.LUT R13, R8.reuse, 0x60, RZ, 0xfc, !PT ;  /* 0x00000060080d7812 */ /* 0x040fe400078efcff */
[C---:B------:R-:W-:Y:S02]  /*06f0*/  LOP3.LUT R17, R8.reuse, R3, RZ, 0xfc, !PT ;  /* 0x0000000308117212 */ /* 0x040fe400078efcff */
[----:B------:R-:W-:Y:S02]  /*0700*/  LEA.HI R8, R8, UR4, RZ, 0x1d ;  /* 0x0000000408087c11 */ /* 0x000fe4000f8fe8ff */
[----:B------:R-:W-:-:S02]  /*0710*/  LEA.HI R24, R5, UR4, RZ, 0x1d ;  /* 0x0000000405187c11 */ /* 0x000fc4000f8fe8ff */
[----:B------:R-:W-:Y:S02]  /*0720*/  LEA.HI R28, R9, UR4, RZ, 0x1d ;  /* 0x00000004091c7c11 */ /* 0x000fe4000f8fe8ff */
[----:B------:R-:W-:Y:S01]  /*0730*/  LEA.HI R13, R13, UR4, RZ, 0x1d ;  /* 0x000000040d0d7c11 */ /* 0x000fe2000f8fe8ff */
[C---:B------:R-:W-:Y:S01]  /*0740*/  IMAD R8, R17.reuse, 0x4, R8 ;  /* 0x0000000411087824 */ /* 0x040fe200078e0208 */
[C---:B------:R-:W-:Y:S01]  /*0750*/  LEA R9, R17.reuse, R28, 0x2 ;  /* 0x0000001c11097211 */ /* 0x040fe200078e10ff */
[C---:B------:R-:W-:Y:S02]  /*0760*/  IMAD R5, R17.reuse, 0x4, R24 ;  /* 0x0000000411057824 */ /* 0x040fe400078e0218 */
[----:B------:R-:W-:Y:S02]  /*0770*/  IMAD R17, R17, 0x4, R13 ;  /* 0x0000000411117824 */ /* 0x000fe400078e020d */
[C---:B------:R-:W-:Y:S01]  /*0780*/  FMUL R13, R15.reuse, R10 ;  /* 0x0000000a0f0d7220 */ /* 0x040fe20000400000 */
[----:B------:R-:W-:Y:S01]  /*0790*/  FMUL R15, R15, R6 ;  /* 0x000000060f0f7220 */ /* 0x000fe20000400000 */
[C---:B------:R-:W-:Y:S01]  /*07a0*/  FMUL R6, R14.reuse, R11 ;  /* 0x0000000b0e067220 */ /* 0x040fe20000400000 */
[----:B------:R-:W-:Y:S01]  /*07b0*/  FMUL R14, R14, R7 ;  /* 0x000000070e0e7220 */ /* 0x000fe20000400000 */
[----:B------:R-:W-:Y:S01]  /*07c0*/  FFMA R18, R21, R18, R25 ;  /* 0x0000001215127223 */ /* 0x000fe20000000019 */
[--C-:B------:R-:W-:Y:S01]  /*07d0*/  FFMA R15, R22, R15, R26.reuse ;  /* 0x0000000f160f7223 */ /* 0x100fe2000000001a */
[----:B------:R-:W-:Y:S01]  /*07e0*/  FSETP.GEU.AND P3, PT, R4, RZ, PT ;  /* 0x000000ff0400720b */ /* 0x000fe20003f6e000 */
[----:B------:R-:W-:Y:S01]  /*07f0*/  FFMA R14, R23, R14, R27 ;  /* 0x0000000e170e7223 */ /* 0x000fe2000000001b */
[----:B------:R-:W-:Y:S01]  /*0800*/  FFMA R16, R21, R16, R25 ;  /* 0x0000001015107223 */ /* 0x000fe20000000019 */
[----:B------:R-:W-:Y:S01]  /*0810*/  FSETP.GEU.AND P2, PT, R18, RZ, PT ;  /* 0x000000ff1200720b */ /* 0x000fe20003f4e000 */
[----:B------:R-:W-:Y:S01]  /*0820*/  FFMA R13, R22, R13, R26 ;  /* 0x0000000d160d7223 */ /* 0x000fe2000000001a */
[----:B------:R-:W-:Y:S01]  /*0830*/  FSETP.GEU.AND P1, PT, R15, RZ, PT ;  /* 0x000000ff0f00720b */ /* 0x000fe20003f2e000 */
[----:B------:R-:W-:Y:S01]  /*0840*/  FFMA R6, R23, R6, R27 ;  /* 0x0000000617067223 */ /* 0x000fe2000000001b */
[----:B------:R-:W-:-:S02]  /*0850*/  FSETP.GEU.AND P0, PT, R14, RZ, PT ;  /* 0x000000ff0e00720b */ /* 0x000fc40003f0e000 */
[----:B------:R-:W-:Y:S02]  /*0860*/  FSEL R7, R4, RZ, P3 ;  /* 0x000000ff04077208 */ /* 0x000fe40001800000 */
[----:B------:R-:W-:Y:S02]  /*0870*/  FSEL R18, R18, RZ, P2 ;  /* 0x000000ff12127208 */ /* 0x000fe40001000000 */
[----:B------:R-:W-:Y:S02]  /*0880*/  FSETP.GEU.AND P3, PT, R20, RZ, PT ;  /* 0x000000ff1400720b */ /* 0x000fe40003f6e000 */
[----:B------:R-:W-:Y:S02]  /*0890*/  FSEL R10, R15, RZ, P1 ;  /* 0x000000ff0f0a7208 */ /* 0x000fe40000800000 */
[----:B------:R-:W-:Y:S01]  /*08a0*/  FSETP.GEU.AND P2, PT, R16, RZ, PT ;  /* 0x000000ff1000720b */ /* 0x000fe20003f4e000 */
[----:B------:R0:W-:Y:S01]  /*08b0*/  STS [R8], R7 ;  /* 0x0000000708007388 */ /* 0x0001e20000000800 */
[----:B------:R-:W-:-:S02]  /*08c0*/  FSEL R14, R14, RZ, P0 ;  /* 0x000000ff0e0e7208 */ /* 0x000fc40000000000 */
[C---:B------:R-:W-:Y:S02]  /*08d0*/  FSETP.GEU.AND P1, PT, R13.reuse, RZ, PT ;  /* 0x000000ff0d00720b */ /* 0x040fe40003f2e000 */
[----:B------:R-:W-:Y:S01]  /*08e0*/  FSETP.GEU.AND P0, PT, R6, RZ, PT ;  /* 0x000000ff0600720b */ /* 0x000fe20003f0e000 */
[----:B------:R1:W-:Y:S01]  /*08f0*/  STS [R5+0x80], R18 ;  /* 0x0000801205007388 */ /* 0x0003e20000000800 */
[----:B------:R-:W-:Y:S02]  /*0900*/  FSEL R16, R16, RZ, P2 ;  /* 0x000000ff10107208 */ /* 0x000fe40001000000 */
[----:B0-----:R-:W-:Y:S01]  /*0910*/  FSEL R7, R20, RZ, P3 ;  /* 0x000000ff14077208 */ /* 0x001fe20001800000 */
[----:B------:R0:W-:Y:S01]  /*0920*/  STS [R9+0x100], R10 ;  /* 0x0001000a09007388 */ /* 0x0001e20000000800 */
[----:B------:R-:W-:Y:S02]  /*0930*/  FSEL R6, R6, RZ, P0 ;  /* 0x000000ff06067208 */ /* 0x000fe40000000000 */
[----:B-1----:R-:W-:Y:S01]  /*0940*/  FSEL R18, R13, RZ, P1 ;  /* 0x000000ff0d127208 */ /* 0x002fe20000800000 */
[----:B------:R-:W-:Y:S04]  /*0950*/  STS [R17+0x180], R14 ;  /* 0x0001800e11007388 */ /* 0x000fe80000000800 */
[----:B------:R1:W-:Y:S04]  /*0960*/  STS [R8+0x40], R7 ;  /* 0x0000400708007388 */ /* 0x0003e80000000800 */
[----:B------:R2:W-:Y:S04]  /*0970*/  STS [R5+0xc0], R16 ;  /* 0x0000c01005007388 */ /* 0x0005e80000000800 */
[----:B------:R-:W-:Y:S04]  /*0980*/  STS [R9+0x140], R18 ;  /* 0x0001401209007388 */ /* 0x000fe80000000800 */
[----:B------:R3:W-:Y:S01]  /*0990*/  STS [R17+0x1c0], R6 ;  /* 0x0001c00611007388 */ /* 0x0007e20000000800 */
[----:B------:R-:W-:-:S04]  /*09a0*/  SHF.R.U32.HI R12, RZ, 0x1, R12 ;  /* 0x00000001ff0c7819 */ /* 0x000fc8000001160c */
[----:B------:R-:W-:Y:S02]  /*09b0*/  LOP3.LUT R12, R12, 0x3c, RZ, 0xc0, !PT ;  /* 0x0000003c0c0c7812 */ /* 0x000fe400078ec0ff */
[----:B------:R-:W-:-:S03]  /*09c0*/  LOP3.LUT R4, R29, 0x1fc, RZ, 0xc0, !PT ;  /* 0x000001fc1d047812 */ /* 0x000fc600078ec0ff */
[----:B------:R-:W-:-:S05]  /*09d0*/  VIADD R11, R12, UR4 ;  /* 0x000000040c0b7c36 */ /* 0x000fca0008000000 */
[C---:B------:R-:W-:Y:S01]  /*09e0*/  LEA R19, R4.reuse, R11, 0x2 ;  /* 0x0000000b04137211 */ /* 0x040fe200078e10ff */
[----:B------:R-:W-:Y:S08]  /*09f0*/  BAR.SYNC.DEFER_BLOCKING 0x0 ;  /* 0x0000000000007b1d */ /* 0x000ff00000010000 */
[----:B0-----:R-:W3:Y:S01]  /*0a00*/  LDC.64 R10, c[0x0][0x238] ;  /* 0x00008e00ff0a7b82 */ /* 0x001ee20000000a00 */
[----:B------:R-:W-:Y:S04]  /*0a10*/  LDS R12, [R19] ;  /* 0x00000000130c7984 */ /* 0x000fe80000000800 */
[----:B------:R-:W-:Y:S04]  /*0a20*/  LDS R13, [R19+0x4] ;  /* 0x00000400130d7984 */ /* 0x000fe80000000800 */
[----:B------:R-:W-:Y:S04]  /*0a30*/  LDS R14, [R19+0x8] ;  /* 0x00000800130e7984 */ /* 0x000fe80000000800 */
[----:B------:R-:W0:Y:S01]  /*0a40*/  LDS R15, [R19+0xc] ;  /* 0x00000c00130f7984 */ /* 0x000e220000000800 */
[----:B-1----:R-:W-:-:S02]  /*0a50*/  LOP3.LUT R7, R4, 0x200, RZ, 0xfc, !PT ;  /* 0x0000020004077812 */ /* 0x002fc400078efcff */
[----:B--2---:R-:W-:Y:S02]  /*0a60*/  LOP3.LUT R5, R0, R3, RZ, 0xfc, !PT ;  /* 0x0000000300057212 */ /* 0x004fe400078efcff */
[----:B------:R-:W-:Y:S02]  /*0a70*/  ISETP.GE.AND P0, PT, R2, 0x100, PT ;  /* 0x000001000200780c */ /* 0x000fe40003f06270 */
[----:B------:R-:W-:Y:S01]  /*0a80*/  SHF.R.U32.HI R7, RZ, 0x3, R7 ;  /* 0x00000003ff077819 */ /* 0x000fe20000011607 */
[----:B------:R-:W-:-:S03]  /*0a90*/  IMAD R5, R5, 0x100, R2 ;  /* 0x0000010005057824 */ /* 0x000fc600078e0202 */
[----:B------:R-:W-:Y:S01]  /*0aa0*/  LOP3.LUT R8, R7, 0x7c, RZ, 0xc0, !PT ;  /* 0x0000007c07087812 */ /* 0x000fe200078ec0ff */
[----:B---3--:R-:W-:-:S04]  /*0ab0*/  IMAD.WIDE R6, R5, 0x4, R10 ;  /* 0x0000000405067825 */ /* 0x008fc800078e020a */
[----:B------:R-:W-:-:S05]  /*0ac0*/  VIADD R5, R8, UR4 ;  /* 0x0000000408057c36 */ /* 0x000fca0008000000 */
[----:B------:R-:W-:Y:S01]  /*0ad0*/  LEA R8, R4, R5, 0x2 ;  /* 0x0000000504087211 */ /* 0x000fe200078e10ff */
[----:B0-----:R0:W-:Y:S02]  /*0ae0*/  @!P0 STG.E.128 desc[UR6][R6.64], R12 ;  /* 0x0000000c06008986 */ /* 0x0011e4000c101d06 */
[----:B0-----:R-:W-:Y:S05]  /*0af0*/  @P0 EXIT ;  /* 0x000000000000094d */ /* 0x001fea0003800000 */
[----:B------:R-:W-:Y:S01]  /*0b00*/  LDS R4, [R8+0x800] ;  /* 0x0008000008047984 */ /* 0x000fe20000000800 */
[----:B------:R-:W-:-:S03]  /*0b10*/  LOP3.LUT R3, R0, 0x10, R3, 0xfe, !PT ;  /* 0x0000001000037812 */ /* 0x000fc600078efe03 */
[----:B------:R-:W-:Y:S02]  /*0b20*/  LDS R5, [R8+0x804] ;  /* 0x0008040008057984 */ /* 0x000fe40000000800 */
[----:B------:R-:W-:Y:S02]  /*0b30*/  IMAD R3, R3, 0x100, R2 ;  /* 0x0000010003037824 */ /* 0x000fe400078e0202 */
[----:B0-----:R-:W-:Y:S02]  /*0b40*/  LDS R6, [R8+0x808] ;  /* 0x0008080008067984 */ /* 0x001fe40000000800 */
[----:B------:R-:W-:Y:S02]  /*0b50*/  IMAD.WIDE R10, R3, 0x4, R10 ;  /* 0x00000004030a7825 */ /* 0x000fe400078e020a */
[----:B------:R-:W0:Y:S04]  /*0b60*/  LDS R7, [R8+0x80c] ;  /* 0x00080c0008077984 */ /* 0x000e280000000800 */
[----:B0-----:R-:W-:Y:S01]  /*0b70*/  STG.E.128 desc[UR6][R10.64], R4 ;  /* 0x000000040a007986 */ /* 0x001fe2000c101d06 */
[----:B------:R-:W-:Y:S05]  /*0b80*/  EXIT ;  /* 0x000000000000794d */ /* 0x000fea0003800000 */
.L_x_0:
[----:B------:R-:W-:-:S00]  /*0b90*/  BRA `(.L_x_0) ;  /* 0xfffffffc00fc7947 */ /* 0x000fc0000383ffff */
[----:B------:R-:W-:-:S00]  /*0ba0*/  NOP ;  /* 0x0000000000007918 */ /* 0x000fc00000000000 */
        /* <DEDUP_REMOVED lines=13> */
.L_x_1:


//--------------------- .nv.global.init           --------------------------
	.section	.nv.global.init,"aw",@progbits
.nv.global.init:
	.type		_$_str,@object
	.size		_$_str,(_$_str_$_2 - _$_str)
_$_str:
        /*0000*/ 	.byte	0x5f, 0x5f, 0x43, 0x55, 0x44, 0x41, 0x5f, 0x46, 0x54, 0x5a, 0x00
	.type		_$_str_$_2,@object
	.size		_$_str_$_2,(.L_1 - _$_str_$_2)
_$_str_$_2:
        /*000b*/ 	.byte	0x5f, 0x5f, 0x43, 0x55, 0x44, 0x41, 0x5f, 0x50, 0x52, 0x45, 0x43, 0x5f, 0x53, 0x51, 0x52, 0x54
        /*001b*/ 	.byte	0x00
.L_1:


//--------------------- .nv.shared.triton_poi_fused__native_batch_norm_legit_no_training_relu_19 --------------------------
	.section	.nv.shared.triton_poi_fused__native_batch_norm_legit_no_training_relu_19,"aw",@nobits
	.sectionflags	@""
	.align	16
	.zero		1024


//--------------------- .nv.constant0.triton_poi_fused__native_batch_norm_legit_no_training_relu_19 --------------------------
	.section	.nv.constant0.triton_poi_fused__native_batch_norm_legit_no_training_relu_19,"a",@progbits
	.sectionflags	@""
	.align	4
.nv.constant0.triton_poi_fused__native_batch_norm_legit_no_training_relu_19:
	.zero		584
